//
// Generated by NVIDIA NVVM Compiler
//
// Compiler Build ID: CL-36424714
// Cuda compilation tools, release 13.0, V13.0.88
// Based on NVVM 20.0.0
//

.version 9.0
.target sm_100
.address_size 64

	// .globl	_Z9mp_kernelPiS_S_S_S_

.visible .entry _Z9mp_kernelPiS_S_S_S_(
	.param .u64 .ptr .align 1 _Z9mp_kernelPiS_S_S_S__param_0,
	.param .u64 .ptr .align 1 _Z9mp_kernelPiS_S_S_S__param_1,
	.param .u64 .ptr .align 1 _Z9mp_kernelPiS_S_S_S__param_2,
	.param .u64 .ptr .align 1 _Z9mp_kernelPiS_S_S_S__param_3,
	.param .u64 .ptr .align 1 _Z9mp_kernelPiS_S_S_S__param_4
)
{
	.reg .pred 	%p<8>;
	.reg .b32 	%r<15>;
	.reg .b64 	%rd<13>;

	ld.param.u64 	%rd6, [_Z9mp_kernelPiS_S_S_S__param_0];
	ld.param.u64 	%rd7, [_Z9mp_kernelPiS_S_S_S__param_1];
	ld.param.u64 	%rd8, [_Z9mp_kernelPiS_S_S_S__param_2];
	ld.param.u64 	%rd9, [_Z9mp_kernelPiS_S_S_S__param_3];
	ld.param.u64 	%rd5, [_Z9mp_kernelPiS_S_S_S__param_4];
	cvta.to.global.u64 	%rd1, %rd8;
	cvta.to.global.u64 	%rd2, %rd9;
	cvta.to.global.u64 	%rd3, %rd6;
	cvta.to.global.u64 	%rd4, %rd7;
	mov.u32 	%r1, %tid.x;
	setp.ne.s32 	%p1, %r1, 0;
	@%p1 bra 	$L__BB0_2;
	mov.b32 	%r7, 1;
	st.global.u32 	[%rd3], %r7;
	st.global.u32 	[%rd4], %r7;
	mov.b32 	%r14, -1;
	bra.uni 	$L__BB0_4;
$L__BB0_2:
	ld.global.u32 	%r5, [%rd4];
	setp.ne.s32 	%p2, %r5, 1;
	mov.b32 	%r14, -1;
	@%p2 bra 	$L__BB0_4;
	ld.global.u32 	%r14, [%rd3];
$L__BB0_4:
	mul.wide.u32 	%rd10, %r1, 4;
	add.s64 	%rd11, %rd2, %rd10;
	st.global.u32 	[%rd11], %r14;
	atom.global.add.u32 	%r8, [%rd1], 1;
$L__BB0_5:
	atom.global.or.b32 	%r9, [%rd1], 0;
	setp.lt.s32 	%p3, %r9, 2;
	@%p3 bra 	$L__BB0_5;
	setp.ne.s32 	%p4, %r1, 0;
	@%p4 bra 	$L__BB0_9;
	ld.global.u32 	%r10, [%rd2+4];
	ld.global.u32 	%r12, [%rd4];
	setp.ne.s32 	%p5, %r12, 1;
	setp.ne.s32 	%p6, %r10, 0;
	or.pred  	%p7, %p5, %p6;
	@%p7 bra 	$L__BB0_9;
	cvta.to.global.u64 	%rd12, %rd5;
	atom.global.add.u32 	%r13, [%rd12], 1;
$L__BB0_9:
	ret;

}


// ===== COMPILED SASS (sm_100) =====

	.target	sm_100

	.elftype	@"ET_EXEC"


//--------------------- .note.nv.tkinfo           --------------------------
	.section	.note.nv.tkinfo,"",@"SHT_NOTE"
	.sectionflags	@"SHF_NOTE_NV_TKINFO"
	.tkinfo
        /*0018*/ 	.word	0x00000002
        /*0030*/ 	.string	""
        /*0030*/ 	.string	"ptxas"
        /*0030*/ 	.string	"Cuda compilation tools, release 13.0, V13.0.88"
        /*0030*/ 	.string	"Build cuda_13.0.r13.0/compiler.36424714_0"
        /*0030*/ 	.string	"-arch sm_100 -m 64 "



//--------------------- .note.nv.cuinfo           --------------------------
	.section	.note.nv.cuinfo,"",@"SHT_NOTE"
	.sectionflags	@"SHF_NOTE_NV_CUINFO"
        /*0018*/ 	.short	0x0002
        /*001a*/ 	.short	0x0064
        /*001c*/ 	.short	0x0082
	.zero		2


//--------------------- .nv.info                  --------------------------
	.section	.nv.info,"",@"SHT_CUDA_INFO"
	.align	4


	//----- nvinfo : EIATTR_REGCOUNT
	.align		4
        /*0000*/ 	.byte	0x04, 0x2f
        /*0002*/ 	.short	(.L_1 - .L_0)
	.align		4
.L_0:
        /*0004*/ 	.word	index@(_Z9mp_kernelPiS_S_S_S_)
        /*0008*/ 	.word	0x00000012


	//----- nvinfo : EIATTR_FRAME_SIZE
	.align		4
.L_1:
        /*000c*/ 	.byte	0x04, 0x11
        /*000e*/ 	.short	(.L_3 - .L_2)
	.align		4
.L_2:
        /*0010*/ 	.word	index@(_Z9mp_kernelPiS_S_S_S_)
        /*0014*/ 	.word	0x00000000


	//----- nvinfo : EIATTR_MIN_STACK_SIZE
	.align		4
.L_3:
        /*0018*/ 	.byte	0x04, 0x12
        /*001a*/ 	.short	(.L_5 - .L_4)
	.align		4
.L_4:
        /*001c*/ 	.word	index@(_Z9mp_kernelPiS_S_S_S_)
        /*0020*/ 	.word	0x00000000
.L_5:


//--------------------- .nv.compat                --------------------------
	.section	.nv.compat,"",@"SHT_CUDA_COMPAT_INFO"
	.align	4
        /*0000*/ 	.byte	0x02, 0x09, 0x00, 0x00, 0x02, 0x02, 0x01, 0x00, 0x02, 0x05, 0x05, 0x00, 0x03, 0x07, 0x01, 0x01
        /*0010*/ 	.byte	0x02, 0x03, 0x00, 0x00, 0x02, 0x06, 0x01, 0x00, 0x04, 0x0b, 0x08, 0x00, 0x09, 0x00, 0x00, 0x00
        /*0020*/ 	.byte	0x00, 0x00, 0x00, 0x00


//--------------------- .nv.info._Z9mp_kernelPiS_S_S_S_ --------------------------
	.section	.nv.info._Z9mp_kernelPiS_S_S_S_,"",@"SHT_CUDA_INFO"
	.sectionflags	@""
	.align	4


	//----- nvinfo : EIATTR_CUDA_API_VERSION
	.align		4
        /*0000*/ 	.byte	0x04, 0x37
        /*0002*/ 	.short	(.L_7 - .L_6)
.L_6:
        /*0004*/ 	.word	0x00000082


	//----- nvinfo : EIATTR_KPARAM_INFO
	.align		4
.L_7:
        /*0008*/ 	.byte	0x04, 0x17
        /*000a*/ 	.short	(.L_9 - .L_8)
.L_8:
        /*000c*/ 	.word	0x00000000
        /*0010*/ 	.short	0x0004
        /*0012*/ 	.short	0x0020
        /*0014*/ 	.byte	0x00, 0xf5, 0x21, 0x00


	//----- nvinfo : EIATTR_KPARAM_INFO
	.align		4
.L_9:
        /*0018*/ 	.byte	0x04, 0x17
        /*001a*/ 	.short	(.L_11 - .L_10)
.L_10:
        /*001c*/ 	.word	0x00000000
        /*0020*/ 	.short	0x0003
        /*0022*/ 	.short	0x0018
        /*0024*/ 	.byte	0x00, 0xf5, 0x21, 0x00


	//----- nvinfo : EIATTR_KPARAM_INFO
	.align		4
.L_11:
        /*0028*/ 	.byte	0x04, 0x17
        /*002a*/ 	.short	(.L_13 - .L_12)
.L_12:
        /*002c*/ 	.word	0x00000000
        /*0030*/ 	.short	0x0002
        /*0032*/ 	.short	0x0010
        /*0034*/ 	.byte	0x00, 0xf5, 0x21, 0x00


	//----- nvinfo : EIATTR_KPARAM_INFO
	.align		4
.L_13:
        /*0038*/ 	.byte	0x04, 0x17
        /*003a*/ 	.short	(.L_15 - .L_14)
.L_14:
        /*003c*/ 	.word	0x00000000
        /*0040*/ 	.short	0x0001
        /*0042*/ 	.short	0x0008
        /*0044*/ 	.byte	0x00, 0xf5, 0x21, 0x00


	//----- nvinfo : EIATTR_KPARAM_INFO
	.align		4
.L_15:
        /*0048*/ 	.byte	0x04, 0x17
        /*004a*/ 	.short	(.L_17 - .L_16)
.L_16:
        /*004c*/ 	.word	0x00000000
        /*0050*/ 	.short	0x0000
        /*0052*/ 	.short	0x0000
        /*0054*/ 	.byte	0x00, 0xf5, 0x21, 0x00


	//----- nvinfo : EIATTR_SPARSE_MMA_MASK
	.align		4
.L_17:
        /*0058*/ 	.byte	0x03, 0x50
        /*005a*/ 	.short	0x0000


	//----- nvinfo : EIATTR_MAXREG_COUNT
	.align		4
        /*005c*/ 	.byte	0x03, 0x1b
        /*005e*/ 	.short	0x00ff


	//----- nvinfo : EIATTR_MERCURY_ISA_VERSION
	.align		4
        /*0060*/ 	.byte	0x03, 0x5f
        /*0062*/ 	.short	0x0101


	//----- nvinfo : EIATTR_INT_WARP_WIDE_INSTR_OFFSETS
	.align		4
        /*0064*/ 	.byte	0x04, 0x31
        /*0066*/ 	.short	(.L_19 - .L_18)


	//   ....[0]....
.L_18:
        /*0068*/ 	.word	0x00000160


	//----- nvinfo : EIATTR_VRC_CTA_INIT_COUNT
	.align		4
.L_19:
        /*006c*/ 	.byte	0x02, 0x4a
	.zero		1
	.zero		1


	//----- nvinfo : EIATTR_EXIT_INSTR_OFFSETS
	.align		4
        /*0070*/ 	.byte	0x04, 0x1c
        /*0072*/ 	.short	(.L_21 - .L_20)


	//   ....[0]....
.L_20:
        /*0074*/ 	.word	0x00000230


	//   ....[1]....
        /*0078*/ 	.word	0x00000290


	//   ....[2]....
        /*007c*/ 	.word	0x000002d0


	//----- nvinfo : EIATTR_CRS_STACK_SIZE
	.align		4
.L_21:
        /*0080*/ 	.byte	0x04, 0x1e
        /*0082*/ 	.short	(.L_23 - .L_22)
.L_22:
        /*0084*/ 	.word	0x00000000


	//----- nvinfo : EIATTR_CBANK_PARAM_SIZE
	.align		4
.L_23:
        /*0088*/ 	.byte	0x03, 0x19
        /*008a*/ 	.short	0x0028


	//----- nvinfo : EIATTR_PARAM_CBANK
	.align		4
        /*008c*/ 	.byte	0x04, 0x0a
        /*008e*/ 	.short	(.L_25 - .L_24)
	.align		4
.L_24:
        /*0090*/ 	.word	index@(.nv.constant0._Z9mp_kernelPiS_S_S_S_)
        /*0094*/ 	.short	0x0380
        /*0096*/ 	.short	0x0028


	//----- nvinfo : EIATTR_SW_WAR
	.align		4
.L_25:
        /*0098*/ 	.byte	0x04, 0x36
        /*009a*/ 	.short	(.L_27 - .L_26)
.L_26:
        /*009c*/ 	.word	0x00000008
.L_27:


//--------------------- .nv.callgraph             --------------------------
	.section	.nv.callgraph,"",@"SHT_CUDA_CALLGRAPH"
	.align	4
	.sectionentsize	8
	.align		4
        /*0000*/ 	.word	0x00000000
	.align		4
        /*0004*/ 	.word	0xffffffff
	.align		4
        /*0008*/ 	.word	0x00000000
	.align		4
        /*000c*/ 	.word	0xfffffffe
	.align		4
        /*0010*/ 	.word	0x00000000
	.align		4
        /*0014*/ 	.word	0xfffffffd
	.align		4
        /*0018*/ 	.word	0x00000000
	.align		4
        /*001c*/ 	.word	0xfffffffc


//--------------------- .text._Z9mp_kernelPiS_S_S_S_ --------------------------
	.section	.text._Z9mp_kernelPiS_S_S_S_,"ax",@progbits
	.align	128
        .global         _Z9mp_kernelPiS_S_S_S_
        .type           _Z9mp_kernelPiS_S_S_S_,@function
        .size           _Z9mp_kernelPiS_S_S_S_,(.L_x_5 - _Z9mp_kernelPiS_S_S_S_)
        .other          _Z9mp_kernelPiS_S_S_S_,@"STO_CUDA_ENTRY STV_DEFAULT"
_Z9mp_kernelPiS_S_S_S_:
.text._Z9mp_kernelPiS_S_S_S_:
[----:B------:R-:W-:Y:S01]  /*0000*/  LDC R1, c[0x0][0x37c] ;  /* 0x0000df00ff017b82 */ /* 0x000fe20000000800 */
[----:B------:R-:W0:Y:S07]  /*0010*/  S2R R13, SR_TID.X ;  /* 0x00000000000d7919 */ /* 0x000e2e0000002100 */
[----:B------:R-:W1:Y:S01]  /*0020*/  LDC.64 R2, c[0x0][0x388] ;  /* 0x0000e200ff027b82 */ /* 0x000e620000000a00 */
[----:B------:R-:W2:Y:S01]  /*0030*/  LDCU.64 UR4, c[0x0][0x358] ;  /* 0x00006b00ff0477ac */ /* 0x000ea20008000a00 */
[----:B------:R-:W-:Y:S01]  /*0040*/  BSSY.RECONVERGENT B0, `(.L_x_0) ;  /* 0x0000011000007945 */ /* 0x000fe20003800200 */
[----:B------:R-:W3:Y:S05]  /*0050*/  S2R R0, SR_LANEID ;  /* 0x0000000000007919 */ /* 0x000eea0000000000 */
[----:B------:R-:W4:Y:S08]  /*0060*/  LDC.64 R8, c[0x0][0x398] ;  /* 0x0000e600ff087b82 */ /* 0x000f300000000a00 */
[----:B------:R-:W1:Y:S01]  /*0070*/  LDC.64 R6, c[0x0][0x390] ;  /* 0x0000e400ff067b82 */ /* 0x000e620000000a00 */
[----:B0-----:R-:W-:-:S13]  /*0080*/  ISETP.NE.AND P0, PT, R13, RZ, PT ;  /* 0x000000ff0d00720c */ /* 0x001fda0003f05270 */
[----:B------:R-:W2:Y:S01]  /*0090*/  @!P0 LDC.64 R4, c[0x0][0x380] ;  /* 0x0000e000ff048b82 */ /* 0x000ea20000000a00 */
[----:B------:R-:W-:Y:S02]  /*00a0*/  @!P0 IMAD.MOV.U32 R15, RZ, RZ, 0x1 ;  /* 0x00000001ff0f8424 */ /* 0x000fe400078e00ff */
[----:B------:R-:W-:-:S03]  /*00b0*/  @!P0 IMAD.MOV.U32 R11, RZ, RZ, -0x1 ;  /* 0xffffffffff0b8424 */ /* 0x000fc600078e00ff */
[----:B--2---:R0:W-:Y:S04]  /*00c0*/  @!P0 STG.E desc[UR4][R4.64], R15 ;  /* 0x0000000f04008986 */ /* 0x0041e8000c101904 */
[----:B-1----:R0:W-:Y:S01]  /*00d0*/  @!P0 STG.E desc[UR4][R2.64], R15 ;  /* 0x0000000f02008986 */ /* 0x0021e2000c101904 */
[----:B---34-:R-:W-:Y:S05]  /*00e0*/  @!P0 BRA `(.L_x_1) ;  /* 0x0000000000188947 */ /* 0x018fea0003800000 */
[----:B0-----:R-:W2:Y:S01]  /*00f0*/  LDG.E R4, desc[UR4][R2.64] ;  /* 0x0000000402047981 */ /* 0x001ea2000c1e1900 */
[----:B------:R-:W-:Y:S01]  /*0100*/  IMAD.MOV.U32 R11, RZ, RZ, -0x1 ;  /* 0xffffffffff0b7424 */ /* 0x000fe200078e00ff */
[----:B--2---:R-:W-:-:S13]  /*0110*/  ISETP.NE.AND P1, PT, R4, 0x1, PT ;  /* 0x000000010400780c */ /* 0x004fda0003f25270 */
[----:B------:R-:W-:Y:S05]  /*0120*/  @P1 BRA `(.L_x_1) ;  /* 0x0000000000081947 */ /* 0x000fea0003800000 */
[----:B------:R-:W0:Y:S02]  /*0130*/  LDC.64 R4, c[0x0][0x380] ;  /* 0x0000e000ff047b82 */ /* 0x000e240000000a00 */
[----:B0-----:R1:W5:Y:S02]  /*0140*/  LDG.E R11, desc[UR4][R4.64] ;  /* 0x00000004040b7981 */ /* 0x001364000c1e1900 */
.L_x_1:
[----:B------:R-:W-:Y:S05]  /*0150*/  BSYNC.RECONVERGENT B0 ;  /* 0x0000000000007941 */ /* 0x000fea0003800200 */
.L_x_0:
[----:B------:R-:W-:Y:S01]  /*0160*/  VOTEU.ANY UR6, UPT, PT ;  /* 0x0000000000067886 */ /* 0x000fe200038e0100 */
[----:B01----:R-:W-:Y:S01]  /*0170*/  IMAD.WIDE.U32 R4, R13, 0x4, R8 ;  /* 0x000000040d047825 */ /* 0x003fe200078e0008 */
[----:B------:R-:W-:Y:S02]  /*0180*/  UFLO.U32 UR7, UR6 ;  /* 0x00000006000772bd */ /* 0x000fe400080e0000 */
[----:B------:R-:W0:Y:S02]  /*0190*/  POPC R15, UR6 ;  /* 0x00000006000f7d09 */ /* 0x000e240008000000 */
[----:B-----5:R1:W-:Y:S02]  /*01a0*/  STG.E desc[UR4][R4.64], R11 ;  /* 0x0000000b04007986 */ /* 0x0203e4000c101904 */
[----:B------:R-:W-:-:S13]  /*01b0*/  ISETP.EQ.U32.AND P1, PT, R0, UR7, PT ;  /* 0x0000000700007c0c */ /* 0x000fda000bf22070 */
[----:B0-----:R1:W-:Y:S01]  /*01c0*/  @P1 REDG.E.ADD.STRONG.GPU desc[UR4][R6.64], R15 ;  /* 0x0000000f0600198e */ /* 0x0013e2000c12e104 */
[----:B------:R-:W-:Y:S01]  /*01d0*/  BSSY B0, `(.L_x_2) ;  /* 0x0000005000007945 */ /* 0x000fe20003800000 */
.L_x_3:
[----:B------:R-:W-:Y:S05]  /*01e0*/  YIELD ;  /* 0x0000000000007946 */ /* 0x000fea0003800000 */
[----:B------:R-:W2:Y:S02]  /*01f0*/  ATOMG.E.OR.STRONG.GPU PT, R0, desc[UR4][R6.64], RZ ;  /* 0x800000ff060079a8 */ /* 0x000ea4000b1ef104 */
[----:B--2---:R-:W-:-:S13]  /*0200*/  ISETP.GE.AND P1, PT, R0, 0x2, PT ;  /* 0x000000020000780c */ /* 0x004fda0003f26270 */
[----:B------:R-:W-:Y:S05]  /*0210*/  @!P1 BRA `(.L_x_3) ;  /* 0xfffffffc00f09947 */ /* 0x000fea000383ffff */
[----:B------:R-:W-:Y:S05]  /*0220*/  BSYNC B0 ;  /* 0x0000000000007941 */ /* 0x000fea0003800000 */
.L_x_2:
[----:B------:R-:W-:Y:S05]  /*0230*/  @P0 EXIT ;  /* 0x000000000000094d */ /* 0x000fea0003800000 */
[----:B-1----:R-:W0:Y:S01]  /*0240*/  LDC.64 R4, c[0x0][0x398] ;  /* 0x0000e600ff047b82 */ /* 0x002e220000000a00 */
[----:B------:R-:W2:Y:S04]  /*0250*/  LDG.E R2, desc[UR4][R2.64] ;  /* 0x0000000402027981 */ /* 0x000ea8000c1e1900 */
[----:B0-----:R-:W3:Y:S02]  /*0260*/  LDG.E R4, desc[UR4][R4.64+0x4] ;  /* 0x0000040404047981 */ /* 0x001ee4000c1e1900 */
[----:B---3--:R-:W-:-:S04]  /*0270*/  ISETP.NE.AND P0, PT, R4, RZ, PT ;  /* 0x000000ff0400720c */ /* 0x008fc80003f05270 */
[----:B--2---:R-:W-:-:S13]  /*0280*/  ISETP.NE.OR P0, PT, R2, 0x1, P0 ;  /* 0x000000010200780c */ /* 0x004fda0000705670 */
[----:B------:R-:W-:Y:S05]  /*0290*/  @P0 EXIT ;  /* 0x000000000000094d */ /* 0x000fea0003800000 */
[----:B------:R-:W0:Y:S01]  /*02a0*/  LDC.64 R2, c[0x0][0x3a0] ;  /* 0x0000e800ff027b82 */ /* 0x000e220000000a00 */
[----:B------:R-:W-:-:S05]  /*02b0*/  IMAD.MOV.U32 R5, RZ, RZ, 0x1 ;  /* 0x00000001ff057424 */ /* 0x000fca00078e00ff */
[----:B0-----:R-:W-:Y:S01]  /*02c0*/  REDG.E.ADD.STRONG.GPU desc[UR4][R2.64], R5 ;  /* 0x000000050200798e */ /* 0x001fe2000c12e104 */
[----:B------:R-:W-:Y:S05]  /*02d0*/  EXIT ;  /* 0x000000000000794d */ /* 0x000fea0003800000 */
.L_x_4:
[----:B------:R-:W-:-:S00]  /*02e0*/  BRA `(.L_x_4) ;  /* 0xfffffffc00fc7947 */ /* 0x000fc0000383ffff */
[----:B------:R-:W-:-:S00]  /*02f0*/  NOP ;  /* 0x0000000000007918 */ /* 0x000fc00000000000 */
        /* <DEDUP_REMOVED lines=8> */
.L_x_5:


//--------------------- .nv.shared.reserved.0     --------------------------
	.section	.nv.shared.reserved.0,"aw",@nobits
	.weak		__nv_reservedSMEM_offset_0_alias
	.size		__nv_reservedSMEM_offset_0_alias, 0, 64
	.other		__nv_reservedSMEM_offset_0_alias,@"STO_CUDA_RESERVED_SHARED STV_DEFAULT"
__nv_reservedSMEM_offset_0_alias:
	.zero		0
	.zero		64


//--------------------- .nv.constant0._Z9mp_kernelPiS_S_S_S_ --------------------------
	.section	.nv.constant0._Z9mp_kernelPiS_S_S_S_,"a",@progbits
	.sectionflags	@""
	.align	4
.nv.constant0._Z9mp_kernelPiS_S_S_S_:
	.zero		936


//--------------------- SYMBOLS --------------------------

	.type		.nv.reservedSmem.offset0,@object
	.size		.nv.reservedSmem.offset0,0x4
